//
// Generated by NVIDIA NVVM Compiler
//
// Compiler Build ID: CL-36424714
// Cuda compilation tools, release 13.0, V13.0.88
// Based on NVVM 20.0.0
//

.version 9.0
.target sm_100
.address_size 64

	// .globl	_Z19game_of_life_kernelPKmPmiiim

.visible .entry _Z19game_of_life_kernelPKmPmiiim(
	.param .u64 .ptr .align 1 _Z19game_of_life_kernelPKmPmiiim_param_0,
	.param .u64 .ptr .align 1 _Z19game_of_life_kernelPKmPmiiim_param_1,
	.param .u32 _Z19game_of_life_kernelPKmPmiiim_param_2,
	.param .u32 _Z19game_of_life_kernelPKmPmiiim_param_3,
	.param .u32 _Z19game_of_life_kernelPKmPmiiim_param_4,
	.param .u64 _Z19game_of_life_kernelPKmPmiiim_param_5
)
{
	.reg .pred 	%p<16>;
	.reg .b32 	%r<55>;
	.reg .b64 	%rd<112>;

	ld.param.u64 	%rd30, [_Z19game_of_life_kernelPKmPmiiim_param_0];
	ld.param.u32 	%r3, [_Z19game_of_life_kernelPKmPmiiim_param_3];
	ld.param.u32 	%r4, [_Z19game_of_life_kernelPKmPmiiim_param_4];
	ld.param.u64 	%rd31, [_Z19game_of_life_kernelPKmPmiiim_param_5];
	cvta.to.global.u64 	%rd1, %rd30;
	mov.u32 	%r5, %ctaid.x;
	mov.u32 	%r6, %ntid.x;
	mov.u32 	%r7, %tid.x;
	mad.lo.s32 	%r8, %r5, %r6, %r7;
	cvt.u64.u32 	%rd2, %r8;
	setp.le.u64 	%p1, %rd31, %rd2;
	@%p1 bra 	$L__BB0_17;
	cvt.u32.u64 	%r9, %rd2;
	shr.u64 	%rd3, %rd2, %r4;
	add.s32 	%r1, %r3, -1;
	and.b32  	%r10, %r1, %r9;
	setp.eq.s64 	%p2, %rd3, 0;
	add.s64 	%rd32, %rd3, -1;
	setp.lt.s32 	%p3, %r10, 1;
	cvt.s64.s32 	%rd4, %r3;
	cvt.s64.s32 	%rd5, %r10;
	mul.lo.s64 	%rd6, %rd32, %rd4;
	add.s64 	%rd33, %rd6, %rd5;
	shl.b64 	%rd34, %rd33, 3;
	add.s64 	%rd7, %rd1, %rd34;
	or.pred  	%p4, %p2, %p3;
	@%p4 bra 	$L__BB0_3;
	cvt.u32.u64 	%r12, %rd5;
	add.s32 	%r13, %r12, -1;
	cvt.u64.u32 	%rd36, %r13;
	add.s64 	%rd37, %rd6, %rd36;
	shl.b64 	%rd38, %rd37, 3;
	add.s64 	%rd39, %rd1, %rd38;
	ld.global.nc.u64 	%rd104, [%rd39];
	bra.uni 	$L__BB0_4;
$L__BB0_3:
	setp.eq.s64 	%p5, %rd3, 0;
	mov.b64 	%rd104, 0;
	mov.u64 	%rd105, %rd104;
	@%p5 bra 	$L__BB0_5;
$L__BB0_4:
	ld.global.nc.u64 	%rd105, [%rd7];
$L__BB0_5:
	cvt.u32.u64 	%r14, %rd5;
	setp.eq.s64 	%p6, %rd3, 0;
	setp.ge.s32 	%p7, %r14, %r1;
	mov.b64 	%rd106, 0;
	or.pred  	%p8, %p6, %p7;
	@%p8 bra 	$L__BB0_7;
	ld.global.nc.u64 	%rd106, [%rd7+8];
$L__BB0_7:
	setp.lt.s32 	%p9, %r14, 1;
	mov.b64 	%rd107, 0;
	@%p9 bra 	$L__BB0_9;
	add.s32 	%r17, %r14, -1;
	cvt.u64.u32 	%rd43, %r17;
	mad.lo.s64 	%rd44, %rd3, %rd4, %rd43;
	shl.b64 	%rd45, %rd44, 3;
	add.s64 	%rd46, %rd1, %rd45;
	ld.global.nc.u64 	%rd107, [%rd46];
$L__BB0_9:
	setp.ge.s32 	%p10, %r14, %r1;
	mad.lo.s64 	%rd48, %rd3, %rd4, %rd5;
	shl.b64 	%rd49, %rd48, 3;
	add.s64 	%rd17, %rd1, %rd49;
	ld.global.nc.u64 	%rd18, [%rd17];
	mov.b64 	%rd108, 0;
	@%p10 bra 	$L__BB0_11;
	ld.global.nc.u64 	%rd108, [%rd17+8];
$L__BB0_11:
	ld.param.u32 	%r54, [_Z19game_of_life_kernelPKmPmiiim_param_2];
	setp.lt.s32 	%p11, %r14, 1;
	add.s32 	%r20, %r54, -1;
	cvt.s64.s32 	%rd21, %r20;
	setp.ge.u64 	%p12, %rd3, %rd21;
	mov.b64 	%rd109, 0;
	or.pred  	%p13, %p12, %p11;
	@%p13 bra 	$L__BB0_13;
	mad.lo.s64 	%rd52, %rd3, %rd4, %rd4;
	add.s32 	%r22, %r14, -1;
	cvt.u64.u32 	%rd53, %r22;
	add.s64 	%rd54, %rd52, %rd53;
	shl.b64 	%rd55, %rd54, 3;
	add.s64 	%rd56, %rd1, %rd55;
	ld.global.nc.u64 	%rd109, [%rd56];
$L__BB0_13:
	mov.b64 	%rd110, 0;
	mov.u64 	%rd111, %rd110;
	@%p12 bra 	$L__BB0_16;
	setp.ge.s32 	%p15, %r14, %r1;
	shl.b64 	%rd59, %rd4, 3;
	add.s64 	%rd24, %rd17, %rd59;
	ld.global.nc.u64 	%rd110, [%rd24];
	@%p15 bra 	$L__BB0_16;
	ld.global.nc.u64 	%rd111, [%rd24+8];
$L__BB0_16:
	ld.param.u64 	%rd102, [_Z19game_of_life_kernelPKmPmiiim_param_1];
	mov.b64 	{%r24, %r25}, %rd104;
	mov.b64 	{%r26, %r27}, %rd105;
	shf.l.wrap.b32 	%r28, %r25, %r26, 1;
	shf.l.wrap.b32 	%r29, %r26, %r27, 1;
	mov.b64 	%rd60, {%r28, %r29};
	mov.b64 	{%r30, %r31}, %rd106;
	shf.l.wrap.b32 	%r32, %r27, %r30, 31;
	shf.l.wrap.b32 	%r33, %r26, %r27, 31;
	mov.b64 	%rd61, {%r33, %r32};
	mov.b64 	{%r34, %r35}, %rd107;
	mov.b64 	{%r36, %r37}, %rd18;
	shf.l.wrap.b32 	%r38, %r35, %r36, 1;
	shf.l.wrap.b32 	%r39, %r36, %r37, 1;
	mov.b64 	%rd62, {%r38, %r39};
	mov.b64 	{%r40, %r41}, %rd108;
	shf.l.wrap.b32 	%r42, %r37, %r40, 31;
	shf.l.wrap.b32 	%r43, %r36, %r37, 31;
	mov.b64 	%rd63, {%r43, %r42};
	mov.b64 	{%r44, %r45}, %rd109;
	mov.b64 	{%r46, %r47}, %rd110;
	shf.l.wrap.b32 	%r48, %r45, %r46, 1;
	shf.l.wrap.b32 	%r49, %r46, %r47, 1;
	mov.b64 	%rd64, {%r48, %r49};
	mov.b64 	{%r50, %r51}, %rd111;
	shf.l.wrap.b32 	%r52, %r47, %r50, 31;
	shf.l.wrap.b32 	%r53, %r46, %r47, 31;
	mov.b64 	%rd65, {%r53, %r52};
	xor.b64  	%rd66, %rd60, %rd105;
	and.b64  	%rd67, %rd60, %rd105;
	xor.b64  	%rd68, %rd61, %rd66;
	and.b64  	%rd69, %rd61, %rd66;
	or.b64  	%rd70, %rd69, %rd67;
	xor.b64  	%rd71, %rd64, %rd110;
	and.b64  	%rd72, %rd64, %rd110;
	xor.b64  	%rd73, %rd71, %rd65;
	and.b64  	%rd74, %rd71, %rd65;
	or.b64  	%rd75, %rd74, %rd72;
	xor.b64  	%rd76, %rd63, %rd62;
	and.b64  	%rd77, %rd63, %rd62;
	xor.b64  	%rd78, %rd73, %rd68;
	and.b64  	%rd79, %rd73, %rd68;
	xor.b64  	%rd80, %rd75, %rd70;
	and.b64  	%rd81, %rd75, %rd70;
	xor.b64  	%rd82, %rd80, %rd79;
	xor.b64  	%rd83, %rd78, %rd76;
	and.b64  	%rd84, %rd78, %rd76;
	and.b64  	%rd85, %rd82, %rd77;
	xor.b64  	%rd86, %rd84, %rd77;
	xor.b64  	%rd87, %rd86, %rd82;
	or.b64  	%rd88, %rd79, %rd84;
	and.b64  	%rd89, %rd80, %rd88;
	or.b64  	%rd90, %rd89, %rd81;
	or.b64  	%rd91, %rd90, %rd85;
	or.b64  	%rd92, %rd91, %rd83;
	not.b64 	%rd93, %rd92;
	not.b64 	%rd94, %rd91;
	and.b64  	%rd95, %rd83, %rd94;
	and.b64  	%rd96, %rd18, %rd93;
	or.b64  	%rd97, %rd96, %rd95;
	and.b64  	%rd98, %rd97, %rd87;
	cvta.to.global.u64 	%rd99, %rd102;
	shl.b64 	%rd100, %rd2, 3;
	add.s64 	%rd101, %rd99, %rd100;
	st.global.u64 	[%rd101], %rd98;
$L__BB0_17:
	ret;

}


// ===== COMPILED SASS (sm_100) =====

	.target	sm_100

	.elftype	@"ET_EXEC"


//--------------------- .note.nv.tkinfo           --------------------------
	.section	.note.nv.tkinfo,"",@"SHT_NOTE"
	.sectionflags	@"SHF_NOTE_NV_TKINFO"
	.tkinfo
        /*0018*/ 	.word	0x00000002
        /*0030*/ 	.string	""
        /*0030*/ 	.string	"ptxas"
        /*0030*/ 	.string	"Cuda compilation tools, release 13.0, V13.0.88"
        /*0030*/ 	.string	"Build cuda_13.0.r13.0/compiler.36424714_0"
        /*0030*/ 	.string	"-arch sm_100 -m 64 "



//--------------------- .note.nv.cuinfo           --------------------------
	.section	.note.nv.cuinfo,"",@"SHT_NOTE"
	.sectionflags	@"SHF_NOTE_NV_CUINFO"
        /*0018*/ 	.short	0x0002
        /*001a*/ 	.short	0x0064
        /*001c*/ 	.short	0x0082
	.zero		2


//--------------------- .nv.info                  --------------------------
	.section	.nv.info,"",@"SHT_CUDA_INFO"
	.align	4


	//----- nvinfo : EIATTR_REGCOUNT
	.align		4
        /*0000*/ 	.byte	0x04, 0x2f
        /*0002*/ 	.short	(.L_1 - .L_0)
	.align		4
.L_0:
        /*0004*/ 	.word	index@(_Z19game_of_life_kernelPKmPmiiim)
        /*0008*/ 	.word	0x0000001c


	//----- nvinfo : EIATTR_FRAME_SIZE
	.align		4
.L_1:
        /*000c*/ 	.byte	0x04, 0x11
        /*000e*/ 	.short	(.L_3 - .L_2)
	.align		4
.L_2:
        /*0010*/ 	.word	index@(_Z19game_of_life_kernelPKmPmiiim)
        /*0014*/ 	.word	0x00000000


	//----- nvinfo : EIATTR_MIN_STACK_SIZE
	.align		4
.L_3:
        /*0018*/ 	.byte	0x04, 0x12
        /*001a*/ 	.short	(.L_5 - .L_4)
	.align		4
.L_4:
        /*001c*/ 	.word	index@(_Z19game_of_life_kernelPKmPmiiim)
        /*0020*/ 	.word	0x00000000
.L_5:


//--------------------- .nv.compat                --------------------------
	.section	.nv.compat,"",@"SHT_CUDA_COMPAT_INFO"
	.align	4
        /*0000*/ 	.byte	0x02, 0x09, 0x00, 0x00, 0x02, 0x02, 0x01, 0x00, 0x02, 0x05, 0x05, 0x00, 0x03, 0x07, 0x01, 0x01
        /*0010*/ 	.byte	0x02, 0x03, 0x00, 0x00, 0x02, 0x06, 0x01, 0x00, 0x04, 0x0b, 0x08, 0x00, 0x09, 0x00, 0x00, 0x00
        /*0020*/ 	.byte	0x00, 0x00, 0x00, 0x00


//--------------------- .nv.info._Z19game_of_life_kernelPKmPmiiim --------------------------
	.section	.nv.info._Z19game_of_life_kernelPKmPmiiim,"",@"SHT_CUDA_INFO"
	.sectionflags	@""
	.align	4


	//----- nvinfo : EIATTR_CUDA_API_VERSION
	.align		4
        /*0000*/ 	.byte	0x04, 0x37
        /*0002*/ 	.short	(.L_7 - .L_6)
.L_6:
        /*0004*/ 	.word	0x00000082


	//----- nvinfo : EIATTR_KPARAM_INFO
	.align		4
.L_7:
        /*0008*/ 	.byte	0x04, 0x17
        /*000a*/ 	.short	(.L_9 - .L_8)
.L_8:
        /*000c*/ 	.word	0x00000000
        /*0010*/ 	.short	0x0005
        /*0012*/ 	.short	0x0020
        /*0014*/ 	.byte	0x00, 0xf0, 0x21, 0x00


	//----- nvinfo : EIATTR_KPARAM_INFO
	.align		4
.L_9:
        /*0018*/ 	.byte	0x04, 0x17
        /*001a*/ 	.short	(.L_11 - .L_10)
.L_10:
        /*001c*/ 	.word	0x00000000
        /*0020*/ 	.short	0x0004
        /*0022*/ 	.short	0x0018
        /*0024*/ 	.byte	0x00, 0xf0, 0x11, 0x00


	//----- nvinfo : EIATTR_KPARAM_INFO
	.align		4
.L_11:
        /*0028*/ 	.byte	0x04, 0x17
        /*002a*/ 	.short	(.L_13 - .L_12)
.L_12:
        /*002c*/ 	.word	0x00000000
        /*0030*/ 	.short	0x0003
        /*0032*/ 	.short	0x0014
        /*0034*/ 	.byte	0x00, 0xf0, 0x11, 0x00


	//----- nvinfo : EIATTR_KPARAM_INFO
	.align		4
.L_13:
        /*0038*/ 	.byte	0x04, 0x17
        /*003a*/ 	.short	(.L_15 - .L_14)
.L_14:
        /*003c*/ 	.word	0x00000000
        /*0040*/ 	.short	0x0002
        /*0042*/ 	.short	0x0010
        /*0044*/ 	.byte	0x00, 0xf0, 0x11, 0x00


	//----- nvinfo : EIATTR_KPARAM_INFO
	.align		4
.L_15:
        /*0048*/ 	.byte	0x04, 0x17
        /*004a*/ 	.short	(.L_17 - .L_16)
.L_16:
        /*004c*/ 	.word	0x00000000
        /*0050*/ 	.short	0x0001
        /*0052*/ 	.short	0x0008
        /*0054*/ 	.byte	0x00, 0xf5, 0x21, 0x00


	//----- nvinfo : EIATTR_KPARAM_INFO
	.align		4
.L_17:
        /*0058*/ 	.byte	0x04, 0x17
        /*005a*/ 	.short	(.L_19 - .L_18)
.L_18:
        /*005c*/ 	.word	0x00000000
        /*0060*/ 	.short	0x0000
        /*0062*/ 	.short	0x0000
        /*0064*/ 	.byte	0x00, 0xf5, 0x21, 0x00


	//----- nvinfo : EIATTR_SPARSE_MMA_MASK
	.align		4
.L_19:
        /*0068*/ 	.byte	0x03, 0x50
        /*006a*/ 	.short	0x0000


	//----- nvinfo : EIATTR_MAXREG_COUNT
	.align		4
        /*006c*/ 	.byte	0x03, 0x1b
        /*006e*/ 	.short	0x00ff


	//----- nvinfo : EIATTR_MERCURY_ISA_VERSION
	.align		4
        /*0070*/ 	.byte	0x03, 0x5f
        /*0072*/ 	.short	0x0101


	//----- nvinfo : EIATTR_VRC_CTA_INIT_COUNT
	.align		4
        /*0074*/ 	.byte	0x02, 0x4a
	.zero		1
	.zero		1


	//----- nvinfo : EIATTR_EXIT_INSTR_OFFSETS
	.align		4
        /*0078*/ 	.byte	0x04, 0x1c
        /*007a*/ 	.short	(.L_21 - .L_20)


	//   ....[0]....
.L_20:
        /*007c*/ 	.word	0x00000080


	//   ....[1]....
        /*0080*/ 	.word	0x000008d0


	//----- nvinfo : EIATTR_CRS_STACK_SIZE
	.align		4
.L_21:
        /*0084*/ 	.byte	0x04, 0x1e
        /*0086*/ 	.short	(.L_23 - .L_22)
.L_22:
        /*0088*/ 	.word	0x00000000


	//----- nvinfo : EIATTR_CBANK_PARAM_SIZE
	.align		4
.L_23:
        /*008c*/ 	.byte	0x03, 0x19
        /*008e*/ 	.short	0x0028


	//----- nvinfo : EIATTR_PARAM_CBANK
	.align		4
        /*0090*/ 	.byte	0x04, 0x0a
        /*0092*/ 	.short	(.L_25 - .L_24)
	.align		4
.L_24:
        /*0094*/ 	.word	index@(.nv.constant0._Z19game_of_life_kernelPKmPmiiim)
        /*0098*/ 	.short	0x0380
        /*009a*/ 	.short	0x0028


	//----- nvinfo : EIATTR_SW_WAR
	.align		4
.L_25:
        /*009c*/ 	.byte	0x04, 0x36
        /*009e*/ 	.short	(.L_27 - .L_26)
.L_26:
        /*00a0*/ 	.word	0x00000008
.L_27:


//--------------------- .nv.callgraph             --------------------------
	.section	.nv.callgraph,"",@"SHT_CUDA_CALLGRAPH"
	.align	4
	.sectionentsize	8
	.align		4
        /*0000*/ 	.word	0x00000000
	.align		4
        /*0004*/ 	.word	0xffffffff
	.align		4
        /*0008*/ 	.word	0x00000000
	.align		4
        /*000c*/ 	.word	0xfffffffe
	.align		4
        /*0010*/ 	.word	0x00000000
	.align		4
        /*0014*/ 	.word	0xfffffffd
	.align		4
        /*0018*/ 	.word	0x00000000
	.align		4
        /*001c*/ 	.word	0xfffffffc


//--------------------- .text._Z19game_of_life_kernelPKmPmiiim --------------------------
	.section	.text._Z19game_of_life_kernelPKmPmiiim,"ax",@progbits
	.align	128
        .global         _Z19game_of_life_kernelPKmPmiiim
        .type           _Z19game_of_life_kernelPKmPmiiim,@function
        .size           _Z19game_of_life_kernelPKmPmiiim,(.L_x_7 - _Z19game_of_life_kernelPKmPmiiim)
        .other          _Z19game_of_life_kernelPKmPmiiim,@"STO_CUDA_ENTRY STV_DEFAULT"
_Z19game_of_life_kernelPKmPmiiim:
.text._Z19game_of_life_kernelPKmPmiiim:
[----:B------:R-:W-:Y:S01]  /*0000*/  LDC R1, c[0x0][0x37c] ;  /* 0x0000df00ff017b82 */ /* 0x000fe20000000800 */
[----:B------:R-:W0:Y:S07]  /*0010*/  S2R R3, SR_TID.X ;  /* 0x0000000000037919 */ /* 0x000e2e0000002100 */
[----:B------:R-:W0:Y:S01]  /*0020*/  S2UR UR4, SR_CTAID.X ;  /* 0x00000000000479c3 */ /* 0x000e220000002500 */
[----:B------:R-:W1:Y:S07]  /*0030*/  LDCU.64 UR6, c[0x0][0x3a0] ;  /* 0x00007400ff0677ac */ /* 0x000e6e0008000a00 */
[----:B------:R-:W0:Y:S02]  /*0040*/  LDC R0, c[0x0][0x360] ;  /* 0x0000d800ff007b82 */ /* 0x000e240000000800 */
[----:B0-----:R-:W-:-:S05]  /*0050*/  IMAD R0, R0, UR4, R3 ;  /* 0x0000000400007c24 */ /* 0x001fca000f8e0203 */
[----:B-1----:R-:W-:-:S04]  /*0060*/  ISETP.GE.U32.AND P0, PT, R0, UR6, PT ;  /* 0x0000000600007c0c */ /* 0x002fc8000bf06070 */
[----:B------:R-:W-:-:S13]  /*0070*/  ISETP.GE.U32.AND.EX P0, PT, RZ, UR7, PT, P0 ;  /* 0x00000007ff007c0c */ /* 0x000fda000bf06100 */
[----:B------:R-:W-:Y:S05]  /*0080*/  @P0 EXIT ;  /* 0x000000000000094d */ /* 0x000fea0003800000 */
[----:B------:R-:W0:Y:S01]  /*0090*/  LDC R8, c[0x0][0x394] ;  /* 0x0000e500ff087b82 */ /* 0x000e220000000800 */
[----:B------:R-:W1:Y:S01]  /*00a0*/  LDCU UR4, c[0x0][0x398] ;  /* 0x00007300ff0477ac */ /* 0x000e620008000800 */
[----:B------:R-:W2:Y:S01]  /*00b0*/  LDCU.64 UR8, c[0x0][0x380] ;  /* 0x00007000ff0877ac */ /* 0x000ea20008000a00 */
[----:B------:R-:W3:Y:S01]  /*00c0*/  LDCU.64 UR6, c[0x0][0x358] ;  /* 0x00006b00ff0677ac */ /* 0x000ee20008000a00 */
[----:B-1----:R-:W-:-:S04]  /*00d0*/  SHF.R.U64 R17, R0, UR4, RZ ;  /* 0x0000000400117c19 */ /* 0x002fc800080012ff */
[C---:B------:R-:W-:Y:S01]  /*00e0*/  ISETP.EQ.U32.AND P0, PT, R17.reuse, RZ, PT ;  /* 0x000000ff1100720c */ /* 0x040fe20003f02070 */
[----:B0-----:R-:W-:Y:S01]  /*00f0*/  VIADD R11, R8, 0xffffffff ;  /* 0xffffffff080b7836 */ /* 0x001fe20000000000 */
[----:B------:R-:W-:Y:S02]  /*0100*/  IADD3 R3, P3, PT, R17, -0x1, RZ ;  /* 0xffffffff11037810 */ /* 0x000fe40007f7e0ff */
[----:B------:R-:W-:Y:S02]  /*0110*/  SHF.R.S32.HI R9, RZ, 0x1f, R8 ;  /* 0x0000001fff097819 */ /* 0x000fe40000011408 */
[----:B------:R-:W-:Y:S01]  /*0120*/  LOP3.LUT R4, R11, R0, RZ, 0xc0, !PT ;  /* 0x000000000b047212 */ /* 0x000fe200078ec0ff */
[----:B------:R-:W-:-:S03]  /*0130*/  IMAD.X R5, RZ, RZ, -0x1, P3 ;  /* 0xffffffffff057424 */ /* 0x000fc600018e06ff */
[----:B------:R-:W-:Y:S01]  /*0140*/  ISETP.GE.AND P2, PT, R4, 0x1, PT ;  /* 0x000000010400780c */ /* 0x000fe20003f46270 */
[----:B------:R-:W-:-:S03]  /*0150*/  IMAD R5, R5, R8, RZ ;  /* 0x0000000805057224 */ /* 0x000fc600078e02ff */
[----:B------:R-:W-:Y:S01]  /*0160*/  ISETP.EQ.OR.EX P1, PT, RZ, RZ, !P2, P0 ;  /* 0x000000ffff00720c */ /* 0x000fe20005722700 */
[----:B------:R-:W-:Y:S02]  /*0170*/  IMAD R7, R9, R3, R5 ;  /* 0x0000000309077224 */ /* 0x000fe400078e0205 */
[----:B------:R-:W-:-:S04]  /*0180*/  IMAD.WIDE.U32 R2, R3, R8, RZ ;  /* 0x0000000803027225 */ /* 0x000fc800078e00ff */
[----:B------:R-:W-:-:S06]  /*0190*/  IMAD.IADD R3, R3, 0x1, R7 ;  /* 0x0000000103037824 */ /* 0x000fcc00078e0207 */
[----:B------:R-:W-:-:S05]  /*01a0*/  @!P1 VIADD R5, R4, 0xffffffff ;  /* 0xffffffff04059836 */ /* 0x000fca0000000000 */
[----:B------:R-:W-:-:S05]  /*01b0*/  @!P1 IADD3 R5, P3, PT, R5, R2, RZ ;  /* 0x0000000205059210 */ /* 0x000fca0007f7e0ff */
[----:B------:R-:W-:Y:S01]  /*01c0*/  @!P1 IMAD.X R10, RZ, RZ, R3, P3 ;  /* 0x000000ffff0a9224 */ /* 0x000fe200018e0603 */
[----:B--2---:R-:W-:-:S04]  /*01d0*/  @!P1 LEA R6, P3, R5, UR8, 0x3 ;  /* 0x0000000805069c11 */ /* 0x004fc8000f8618ff */
[----:B------:R-:W-:-:S06]  /*01e0*/  @!P1 LEA.HI.X R7, R5, UR9, R10, 0x3, P3 ;  /* 0x0000000905079c11 */ /* 0x000fcc00098f1c0a */
[----:B---3--:R0:W5:Y:S01]  /*01f0*/  @!P1 LDG.E.CONSTANT R7, desc[UR6][R6.64+0x4] ;  /* 0x0000040606079981 */ /* 0x008162000c1e9900 */
[----:B------:R-:W-:Y:S01]  /*0200*/  IADD3 R2, P3, PT, R4, R2, RZ ;  /* 0x0000000204027210 */ /* 0x000fe20007f7e0ff */
[----:B------:R-:W-:Y:S01]  /*0210*/  BSSY.RECONVERGENT B1, `(.L_x_0) ;  /* 0x000000f000017945 */ /* 0x000fe20003800200 */
[----:B------:R-:W-:-:S03]  /*0220*/  SHF.R.S32.HI R5, RZ, 0x1f, R4 ;  /* 0x0000001fff057819 */ /* 0x000fc60000011404 */
[----:B------:R-:W-:Y:S01]  /*0230*/  BSSY.RELIABLE B0, `(.L_x_1) ;  /* 0x000000b000007945 */ /* 0x000fe20003800100 */
[----:B------:R-:W-:Y:S01]  /*0240*/  LEA R14, P4, R2, UR8, 0x3 ;  /* 0x00000008020e7c11 */ /* 0x000fe2000f8818ff */
[----:B------:R-:W-:-:S05]  /*0250*/  IMAD.X R3, R5, 0x1, R3, P3 ;  /* 0x0000000105037824 */ /* 0x000fca00018e0603 */
[----:B------:R-:W-:Y:S01]  /*0260*/  LEA.HI.X R15, R2, UR9, R3, 0x3, P4 ;  /* 0x00000009020f7c11 */ /* 0x000fe2000a0f1c03 */
[----:B0-----:R-:W-:Y:S06]  /*0270*/  @!P1 BRA `(.L_x_2) ;  /* 0x0000000000189947 */ /* 0x001fec0003800000 */
[----:B------:R-:W-:Y:S01]  /*0280*/  ISETP.NE.U32.AND P1, PT, R17, RZ, PT ;  /* 0x000000ff1100720c */ /* 0x000fe20003f25070 */
[----:B-----5:R-:W-:Y:S01]  /*0290*/  IMAD.MOV.U32 R7, RZ, RZ, RZ ;  /* 0x000000ffff077224 */ /* 0x020fe200078e00ff */
[----:B------:R-:W-:Y:S02]  /*02a0*/  CS2R R2, SRZ ;  /* 0x0000000000027805 */ /* 0x000fe4000001ff00 */
[----:B------:R-:W-:-:S13]  /*02b0*/  ISETP.NE.AND.EX P1, PT, RZ, RZ, PT, P1 ;  /* 0x000000ffff00720c */ /* 0x000fda0003f25310 */
[----:B------:R-:W-:Y:S05]  /*02c0*/  @!P1 BREAK.RELIABLE B0 ;  /* 0x0000000000009942 */ /* 0x000fea0003800100 */
[----:B------:R-:W-:Y:S05]  /*02d0*/  @!P1 BRA `(.L_x_3) ;  /* 0x0000000000089947 */ /* 0x000fea0003800000 */
.L_x_2:
[----:B------:R-:W-:Y:S05]  /*02e0*/  BSYNC.RELIABLE B0 ;  /* 0x0000000000007941 */ /* 0x000fea0003800100 */
.L_x_1:
[----:B------:R0:W5:Y:S02]  /*02f0*/  LDG.E.64.CONSTANT R2, desc[UR6][R14.64] ;  /* 0x000000060e027981 */ /* 0x000164000c1e9b00 */
.L_x_3:
[----:B------:R-:W-:Y:S05]  /*0300*/  BSYNC.RECONVERGENT B1 ;  /* 0x0000000000017941 */ /* 0x000fea0003800200 */
.L_x_0:
[----:B------:R-:W-:Y:S05]  /*0310*/  WARPSYNC.ALL ;  /* 0x0000000000007948 */ /* 0x000fea0003800000 */
[----:B------:R-:W1:Y:S01]  /*0320*/  LDCU UR4, c[0x0][0x390] ;  /* 0x00007200ff0477ac */ /* 0x000e620008000800 */
[----:B------:R-:W-:Y:S01]  /*0330*/  ISETP.GE.AND P3, PT, R4, R11, PT ;  /* 0x0000000b0400720c */ /* 0x000fe20003f66270 */
[----:B------:R-:W-:Y:S02]  /*0340*/  IMAD R25, R9, R17, RZ ;  /* 0x0000001109197224 */ /* 0x000fe400078e02ff */
[----:B------:R-:W-:Y:S01]  /*0350*/  IMAD.WIDE.U32 R18, R17, R8, R4 ;  /* 0x0000000811127225 */ /* 0x000fe200078e0004 */
[----:B------:R-:W-:-:S03]  /*0360*/  ISETP.EQ.OR.EX P0, PT, RZ, RZ, P3, P0 ;  /* 0x000000ffff00720c */ /* 0x000fc60001f02700 */
[----:B------:R-:W-:Y:S01]  /*0370*/  IMAD.MOV.U32 R13, RZ, RZ, RZ ;  /* 0x000000ffff0d7224 */ /* 0x000fe200078e00ff */
[----:B------:R-:W-:Y:S01]  /*0380*/  LEA R10, P5, R18, UR8, 0x3 ;  /* 0x00000008120a7c11 */ /* 0x000fe2000f8a18ff */
[----:B------:R-:W-:Y:S02]  /*0390*/  IMAD.IADD R11, R25, 0x1, R19 ;  /* 0x00000001190b7824 */ /* 0x000fe400078e0213 */
[----:B------:R-:W-:Y:S02]  /*03a0*/  @P2 VIADD R22, R4, 0xffffffff ;  /* 0xffffffff04162836 */ /* 0x000fe40000000000 */
[----:B------:R-:W-:Y:S01]  /*03b0*/  @P2 IMAD.MOV.U32 R23, RZ, RZ, RZ ;  /* 0x000000ffff172224 */ /* 0x000fe200078e00ff */
[----:B-1----:R-:W-:-:S03]  /*03c0*/  UIADD3 UR4, UPT, UPT, UR4, -0x1, URZ ;  /* 0xffffffff04047890 */ /* 0x002fc6000fffe0ff */
[----:B------:R0:W5:Y:S01]  /*03d0*/  @!P0 LDG.E.CONSTANT R13, desc[UR6][R14.64+0x8] ;  /* 0x000008060e0d8981 */ /* 0x000162000c1e9900 */
[----:B------:R-:W-:Y:S02]  /*03e0*/  USHF.R.S32.HI UR5, URZ, 0x1f, UR4 ;  /* 0x0000001fff057899 */ /* 0x000fe40008011404 */
[----:B------:R-:W-:-:S04]  /*03f0*/  ISETP.GE.U32.AND P1, PT, R17, UR4, PT ;  /* 0x0000000411007c0c */ /* 0x000fc8000bf26070 */
[----:B------:R-:W-:Y:S02]  /*0400*/  ISETP.GE.U32.OR.EX P4, PT, RZ, UR5, !P2, P1 ;  /* 0x00000005ff007c0c */ /* 0x000fe4000d786510 */
[----:B------:R-:W-:-:S11]  /*0410*/  LEA.HI.X R11, R18, UR9, R11, 0x3, P5 ;  /* 0x00000009120b7c11 */ /* 0x000fd6000a8f1c0b */
[----:B------:R-:W-:-:S04]  /*0420*/  @!P4 IMAD.WIDE.U32 R20, R17, R8, R8 ;  /* 0x000000081114c225 */ /* 0x000fc800078e0008 */
[----:B------:R-:W-:Y:S02]  /*0430*/  @!P4 VIADD R19, R4, 0xffffffff ;  /* 0xffffffff0413c836 */ /* 0x000fe40000000000 */
[----:B------:R-:W-:-:S03]  /*0440*/  @P2 IMAD.WIDE.U32 R4, R17, R8, R22 ;  /* 0x0000000811042225 */ /* 0x000fc600078e0016 */
[----:B------:R-:W-:Y:S01]  /*0450*/  @!P4 IADD3 R6, P0, PT, R19, R20, RZ ;  /* 0x000000141306c210 */ /* 0x000fe20007f1e0ff */
[----:B------:R-:W-:Y:S01]  /*0460*/  @P2 IMAD R17, R9, R17, R5 ;  /* 0x0000001109112224 */ /* 0x000fe200078e0205 */
[----:B------:R-:W-:-:S03]  /*0470*/  @P2 LEA R20, P5, R4, UR8, 0x3 ;  /* 0x0000000804142c11 */ /* 0x000fc6000f8a18ff */
[----:B------:R-:W-:Y:S01]  /*0480*/  @!P4 IMAD.X R5, R25, 0x1, R21, P0 ;  /* 0x000000011905c824 */ /* 0x000fe200000e0615 */
[----:B------:R-:W-:Y:S01]  /*0490*/  @!P4 LEA R22, P0, R6, UR8, 0x3 ;  /* 0x000000080616cc11 */ /* 0x000fe2000f8018ff */
[----:B------:R-:W-:Y:S01]  /*04a0*/  IMAD.MOV.U32 R19, RZ, RZ, RZ ;  /* 0x000000ffff137224 */ /* 0x000fe200078e00ff */
[----:B------:R-:W-:Y:S01]  /*04b0*/  @P2 LEA.HI.X R21, R4, UR9, R17, 0x3, P5 ;  /* 0x0000000904152c11 */ /* 0x000fe2000a8f1c11 */
[----:B------:R-:W-:Y:S01]  /*04c0*/  IMAD.MOV.U32 R17, RZ, RZ, RZ ;  /* 0x000000ffff117224 */ /* 0x000fe200078e00ff */
[----:B------:R-:W-:Y:S01]  /*04d0*/  @!P4 LEA.HI.X R23, R6, UR9, R5, 0x3, P0 ;  /* 0x000000090617cc11 */ /* 0x000fe200080f1c05 */
[----:B0-----:R-:W-:Y:S01]  /*04e0*/  IMAD.MOV.U32 R15, RZ, RZ, RZ ;  /* 0x000000ffff0f7224 */ /* 0x001fe200078e00ff */
[----:B------:R0:W5:Y:S04]  /*04f0*/  LDG.E.64.CONSTANT R4, desc[UR6][R10.64] ;  /* 0x000000060a047981 */ /* 0x000168000c1e9b00 */
[----:B------:R0:W5:Y:S04]  /*0500*/  @P2 LDG.E.CONSTANT R17, desc[UR6][R20.64+0x4] ;  /* 0x0000040614112981 */ /* 0x000168000c1e9900 */
[----:B------:R0:W5:Y:S04]  /*0510*/  @!P4 LDG.E.CONSTANT R19, desc[UR6][R22.64+0x4] ;  /* 0x000004061613c981 */ /* 0x000168000c1e9900 */
[----:B------:R0:W5:Y:S01]  /*0520*/  @!P3 LDG.E.CONSTANT R15, desc[UR6][R10.64+0x8] ;  /* 0x000008060a0fb981 */ /* 0x000162000c1e9900 */
[----:B------:R-:W-:-:S02]  /*0530*/  ISETP.GE.U32.AND.EX P1, PT, RZ, UR5, PT, P1 ;  /* 0x00000005ff007c0c */ /* 0x000fc4000bf26110 */
[--C-:B-----5:R-:W-:Y:S02]  /*0540*/  SHF.L.W.U32.HI R7, R7, 0x1, R2.reuse ;  /* 0x0000000107077819 */ /* 0x120fe40000010e02 */
[----:B------:R-:W-:Y:S01]  /*0550*/  SHF.L.W.U32.HI R12, R2, 0x1f, R3 ;  /* 0x0000001f020c7819 */ /* 0x000fe20000010e03 */
[----:B------:R-:W-:Y:S01]  /*0560*/  BSSY.RECONVERGENT B1, `(.L_x_4) ;  /* 0x000000a000017945 */ /* 0x000fe20003800200 */
[----:B------:R-:W-:Y:S02]  /*0570*/  IMAD.MOV.U32 R25, RZ, RZ, RZ ;  /* 0x000000ffff197224 */ /* 0x000fe400078e00ff */
[----:B------:R-:W-:Y:S02]  /*0580*/  LOP3.LUT R14, R12, R7, R2, 0x96, !PT ;  /* 0x000000070c0e7212 */ /* 0x000fe400078e9602 */
[----:B------:R-:W-:Y:S02]  /*0590*/  LOP3.LUT R12, R7, R2, R12, 0xe8, !PT ;  /* 0x00000002070c7212 */ /* 0x000fe400078ee80c */
[----:B------:R-:W-:Y:S01]  /*05a0*/  CS2R R6, SRZ ;  /* 0x0000000000067805 */ /* 0x000fe2000001ff00 */
[----:B0-----:R-:W-:Y:S06]  /*05b0*/  @P1 BRA `(.L_x_5) ;  /* 0x0000000000101947 */ /* 0x001fec0003800000 */
[----:B------:R-:W-:-:S04]  /*05c0*/  LEA R10, P0, R8, R10, 0x3 ;  /* 0x0000000a080a7211 */ /* 0x000fc800078018ff */
[----:B------:R-:W-:-:S05]  /*05d0*/  LEA.HI.X R11, R8, R11, R9, 0x3, P0 ;  /* 0x0000000b080b7211 */ /* 0x000fca00000f1c09 */
[----:B------:R0:W5:Y:S04]  /*05e0*/  @!P3 LDG.E.CONSTANT R25, desc[UR6][R10.64+0x8] ;  /* 0x000008060a19b981 */ /* 0x000168000c1e9900 */
[----:B------:R0:W5:Y:S02]  /*05f0*/  LDG.E.64.CONSTANT R6, desc[UR6][R10.64] ;  /* 0x000000060a067981 */ /* 0x000164000c1e9b00 */
.L_x_5:
[----:B------:R-:W-:Y:S05]  /*0600*/  BSYNC.RECONVERGENT B1 ;  /* 0x0000000000017941 */ /* 0x000fea0003800200 */
.L_x_4:
[C---:B0----5:R-:W-:Y:S01]  /*0610*/  SHF.L.W.U32.HI R10, R6.reuse, 0x1f, R7 ;  /* 0x0000001f060a7819 */ /* 0x061fe20000010e07 */
[----:B------:R-:W0:Y:S01]  /*0620*/  LDCU.64 UR4, c[0x0][0x388] ;  /* 0x00007100ff0477ac */ /* 0x000e220008000a00 */
[----:B------:R-:W-:Y:S02]  /*0630*/  SHF.L.W.U32.HI R19, R19, 0x1, R6 ;  /* 0x0000000113137819 */ /* 0x000fe40000010e06 */
[----:B------:R-:W-:Y:S02]  /*0640*/  SHF.L.W.U32.HI R25, R7, 0x1f, R25 ;  /* 0x0000001f07197819 */ /* 0x000fe40000010e19 */
[----:B------:R-:W-:Y:S02]  /*0650*/  SHF.L.W.U32.HI R9, R6, 0x1, R7 ;  /* 0x0000000106097819 */ /* 0x000fe40000010e07 */
[----:B------:R-:W-:Y:S02]  /*0660*/  SHF.L.W.U32.HI R11, R2, 0x1, R3 ;  /* 0x00000001020b7819 */ /* 0x000fe40000010e03 */
[----:B------:R-:W-:-:S02]  /*0670*/  SHF.L.W.U32.HI R13, R3, 0x1f, R13 ;  /* 0x0000001f030d7819 */ /* 0x000fc40000010e0d */
[----:B------:R-:W-:Y:S02]  /*0680*/  LOP3.LUT R23, R10, R19, R6, 0x96, !PT ;  /* 0x000000130a177212 */ /* 0x000fe400078e9606 */
[----:B------:R-:W-:Y:S02]  /*0690*/  LOP3.LUT R2, R25, R9, R7, 0x96, !PT ;  /* 0x0000000919027212 */ /* 0x000fe400078e9607 */
[----:B------:R-:W-:Y:S02]  /*06a0*/  LOP3.LUT R7, R9, R7, R25, 0xe8, !PT ;  /* 0x0000000709077212 */ /* 0x000fe400078ee819 */
[----:B------:R-:W-:Y:S02]  /*06b0*/  LOP3.LUT R9, R13, R11, R3, 0x96, !PT ;  /* 0x0000000b0d097212 */ /* 0x000fe400078e9603 */
[----:B------:R-:W-:Y:S02]  /*06c0*/  LOP3.LUT R8, R11, R3, R13, 0xe8, !PT ;  /* 0x000000030b087212 */ /* 0x000fe400078ee80d */
[----:B------:R-:W-:-:S02]  /*06d0*/  LOP3.LUT R21, R19, R6, R10, 0xe8, !PT ;  /* 0x0000000613157212 */ /* 0x000fc400078ee80a */
[C-C-:B------:R-:W-:Y:S02]  /*06e0*/  SHF.L.W.U32.HI R13, R4.reuse, 0x1f, R5.reuse ;  /* 0x0000001f040d7819 */ /* 0x140fe40000010e05 */
[----:B------:R-:W-:Y:S02]  /*06f0*/  SHF.L.W.U32.HI R17, R17, 0x1, R4 ;  /* 0x0000000111117819 */ /* 0x000fe40000010e04 */
[----:B------:R-:W-:Y:S02]  /*0700*/  LOP3.LUT R10, R23, R14, RZ, 0x3c, !PT ;  /* 0x0000000e170a7212 */ /* 0x000fe400078e3cff */
[----:B------:R-:W-:Y:S02]  /*0710*/  SHF.L.W.U32.HI R6, R4, 0x1, R5 ;  /* 0x0000000104067819 */ /* 0x000fe40000010e05 */
[----:B------:R-:W-:Y:S02]  /*0720*/  SHF.L.W.U32.HI R15, R5, 0x1f, R15 ;  /* 0x0000001f050f7819 */ /* 0x000fe40000010e0f */
[----:B------:R-:W-:-:S02]  /*0730*/  LOP3.LUT R11, R2, R9, RZ, 0x3c, !PT ;  /* 0x00000009020b7212 */ /* 0x000fc400078e3cff */
[----:B------:R-:W-:Y:S02]  /*0740*/  LOP3.LUT R19, R13, R17, R10, 0x28, !PT ;  /* 0x000000110d137212 */ /* 0x000fe400078e280a */
[----:B------:R-:W-:Y:S02]  /*0750*/  LOP3.LUT R3, R21, R12, RZ, 0x3c, !PT ;  /* 0x0000000c15037212 */ /* 0x000fe400078e3cff */
[----:B------:R-:W-:Y:S02]  /*0760*/  LOP3.LUT R18, R7, R8, RZ, 0x3c, !PT ;  /* 0x0000000807127212 */ /* 0x000fe400078e3cff */
[----:B------:R-:W-:Y:S02]  /*0770*/  LOP3.LUT R16, R15, R6, R11, 0x28, !PT ;  /* 0x000000060f107212 */ /* 0x000fe400078e280b */
[-CC-:B------:R-:W-:Y:S02]  /*0780*/  LOP3.LUT R19, R19, R23.reuse, R14.reuse, 0xf8, !PT ;  /* 0x0000001713137212 */ /* 0x180fe400078ef80e */
[----:B------:R-:W-:-:S02]  /*0790*/  LOP3.LUT R14, R3, R23, R14, 0x78, !PT ;  /* 0x00000017030e7212 */ /* 0x000fc400078e780e */
[-CC-:B------:R-:W-:Y:S02]  /*07a0*/  LOP3.LUT R3, R18, R2.reuse, R9.reuse, 0x78, !PT ;  /* 0x0000000212037212 */ /* 0x180fe400078e7809 */
[----:B------:R-:W-:Y:S02]  /*07b0*/  LOP3.LUT R9, R16, R2, R9, 0xf8, !PT ;  /* 0x0000000210097212 */ /* 0x000fe400078ef809 */
[----:B------:R-:W-:Y:S02]  /*07c0*/  LOP3.LUT R12, R21, R12, R19, 0xe8, !PT ;  /* 0x0000000c150c7212 */ /* 0x000fe400078ee813 */
[----:B------:R-:W-:Y:S02]  /*07d0*/  LOP3.LUT R19, R14, R13, R17, 0x80, !PT ;  /* 0x0000000d0e137212 */ /* 0x000fe400078e8011 */
[----:B------:R-:W-:Y:S02]  /*07e0*/  LOP3.LUT R9, R7, R8, R9, 0xe8, !PT ;  /* 0x0000000807097212 */ /* 0x000fe400078ee809 */
[----:B------:R-:W-:-:S02]  /*07f0*/  LOP3.LUT R2, R3, R15, R6, 0x80, !PT ;  /* 0x0000000f03027212 */ /* 0x000fc400078e8006 */
[----:B------:R-:W-:Y:S02]  /*0800*/  LOP3.LUT R7, R12, R19, RZ, 0xfc, !PT ;  /* 0x000000130c077212 */ /* 0x000fe400078efcff */
[----:B------:R-:W-:Y:S02]  /*0810*/  LOP3.LUT R8, R10, R13, R17, 0x96, !PT ;  /* 0x0000000d0a087212 */ /* 0x000fe400078e9611 */
[----:B------:R-:W-:Y:S02]  /*0820*/  LOP3.LUT R9, R9, R2, RZ, 0xfc, !PT ;  /* 0x0000000209097212 */ /* 0x000fe400078efcff */
[----:B------:R-:W-:Y:S02]  /*0830*/  LOP3.LUT R2, R11, R15, R6, 0x96, !PT ;  /* 0x0000000f0b027212 */ /* 0x000fe400078e9606 */
[----:B------:R-:W-:Y:S02]  /*0840*/  LOP3.LUT R7, R8, R7, R4, 0x32, !PT ;  /* 0x0000000708077212 */ /* 0x000fe400078e3204 */
[----:B------:R-:W-:-:S02]  /*0850*/  LOP3.LUT R10, R13, R17, R10, 0xe8, !PT ;  /* 0x000000110d0a7212 */ /* 0x000fc400078ee80a */
[----:B------:R-:W-:Y:S02]  /*0860*/  LOP3.LUT R6, R15, R6, R11, 0xe8, !PT ;  /* 0x000000060f067212 */ /* 0x000fe400078ee80b */
[----:B0-----:R-:W-:Y:S02]  /*0870*/  LEA R4, P0, R0, UR4, 0x3 ;  /* 0x0000000400047c11 */ /* 0x001fe4000f8018ff */
[----:B------:R-:W-:Y:S02]  /*0880*/  LOP3.LUT R2, R2, R9, R5, 0x32, !PT ;  /* 0x0000000902027212 */ /* 0x000fe400078e3205 */
[----:B------:R-:W-:Y:S02]  /*0890*/  LOP3.LUT R14, R7, R10, R14, 0x60, !PT ;  /* 0x0000000a070e7212 */ /* 0x000fe400078e600e */
[----:B------:R-:W-:Y:S02]  /*08a0*/  LEA.HI.X R5, R0, UR5, RZ, 0x3, P0 ;  /* 0x0000000500057c11 */ /* 0x000fe400080f1cff */
[----:B------:R-:W-:-:S05]  /*08b0*/  LOP3.LUT R15, R2, R6, R3, 0x60, !PT ;  /* 0x00000006020f7212 */ /* 0x000fca00078e6003 */
[----:B------:R-:W-:Y:S01]  /*08c0*/  STG.E.64 desc[UR6][R4.64], R14 ;  /* 0x0000000e04007986 */ /* 0x000fe2000c101b06 */
[----:B------:R-:W-:Y:S05]  /*08d0*/  EXIT ;  /* 0x000000000000794d */ /* 0x000fea0003800000 */
.L_x_6:
[----:B------:R-:W-:-:S00]  /*08e0*/  BRA `(.L_x_6) ;  /* 0xfffffffc00fc7947 */ /* 0x000fc0000383ffff */
[----:B------:R-:W-:-:S00]  /*08f0*/  NOP ;  /* 0x0000000000007918 */ /* 0x000fc00000000000 */
        /* <DEDUP_REMOVED lines=8> */
.L_x_7:


//--------------------- .nv.shared.reserved.0     --------------------------
	.section	.nv.shared.reserved.0,"aw",@nobits
	.weak		__nv_reservedSMEM_offset_0_alias
	.size		__nv_reservedSMEM_offset_0_alias, 0, 64
	.other		__nv_reservedSMEM_offset_0_alias,@"STO_CUDA_RESERVED_SHARED STV_DEFAULT"
__nv_reservedSMEM_offset_0_alias:
	.zero		0
	.zero		64


//--------------------- .nv.constant0._Z19game_of_life_kernelPKmPmiiim --------------------------
	.section	.nv.constant0._Z19game_of_life_kernelPKmPmiiim,"a",@progbits
	.sectionflags	@""
	.align	4
.nv.constant0._Z19game_of_life_kernelPKmPmiiim:
	.zero		936


//--------------------- SYMBOLS --------------------------

	.type		.nv.reservedSmem.offset0,@object
	.size		.nv.reservedSmem.offset0,0x4
